//
// Generated by NVIDIA NVVM Compiler
//
// Compiler Build ID: CL-36424714
// Cuda compilation tools, release 13.0, V13.0.88
// Based on NVVM 20.0.0
//

.version 9.0
.target sm_100
.address_size 64

	// .globl	erode

.visible .entry erode(
	.param .u64 .ptr .align 1 erode_param_0,
	.param .u64 .ptr .align 1 erode_param_1,
	.param .u32 erode_param_2,
	.param .u32 erode_param_3,
	.param .u32 erode_param_4,
	.param .u32 erode_param_5
)
{
	.reg .pred 	%p<24>;
	.reg .b32 	%r<56>;
	.reg .b32 	%f<39>;
	.reg .b64 	%rd<12>;

	ld.param.u64 	%rd5, [erode_param_0];
	ld.param.u64 	%rd6, [erode_param_1];
	ld.param.u32 	%r21, [erode_param_2];
	ld.param.u32 	%r23, [erode_param_3];
	ld.param.u32 	%r22, [erode_param_4];
	ld.param.u32 	%r24, [erode_param_5];
	cvta.to.global.u64 	%rd7, %rd6;
	cvta.to.global.u64 	%rd1, %rd5;
	mov.u32 	%r25, %tid.x;
	mov.u32 	%r26, %ctaid.x;
	mov.u32 	%r27, %ntid.x;
	mad.lo.s32 	%r28, %r26, %r27, %r25;
	mov.u32 	%r29, %tid.y;
	mov.u32 	%r30, %ctaid.y;
	mov.u32 	%r31, %ntid.y;
	mad.lo.s32 	%r32, %r30, %r31, %r29;
	shr.u32 	%r33, %r21, 31;
	add.s32 	%r34, %r21, %r33;
	shr.s32 	%r3, %r34, 1;
	shr.u32 	%r35, %r23, 31;
	add.s32 	%r36, %r23, %r35;
	shr.s32 	%r4, %r36, 1;
	mad.lo.s32 	%r37, %r22, %r32, %r28;
	mul.wide.s32 	%rd8, %r37, 4;
	add.s64 	%rd9, %rd1, %rd8;
	ld.global.f32 	%f30, [%rd9];
	add.s64 	%rd2, %rd7, %rd8;
	st.global.f32 	[%rd2], %f30;
	setp.le.s32 	%p1, %r28, %r3;
	sub.s32 	%r38, %r22, %r3;
	setp.ge.s32 	%p2, %r28, %r38;
	setp.le.s32 	%p3, %r32, %r4;
	or.pred  	%p4, %p1, %p3;
	or.pred  	%p5, %p4, %p2;
	sub.s32 	%r40, %r24, %r4;
	setp.ge.s32 	%p6, %r32, %r40;
	or.pred  	%p7, %p5, %p6;
	setp.lt.s32 	%p8, %r23, -1;
	or.pred  	%p9, %p7, %p8;
	@%p9 bra 	$L__BB0_24;
	setp.lt.s32 	%p10, %r21, -1;
	@%p10 bra 	$L__BB0_24;
	neg.s32 	%r52, %r4;
	abs.s32 	%r42, %r3;
	abs.s32 	%r6, %r4;
	add.s32 	%r7, %r3, %r42;
	and.b32  	%r8, %r7, 3;
	neg.s32 	%r9, %r7;
	sub.s32 	%r10, %r28, %r3;
$L__BB0_3:
	setp.eq.s32 	%p11, %r8, 3;
	add.s32 	%r44, %r52, %r32;
	mul.lo.s32 	%r12, %r44, %r22;
	mov.b32 	%r53, 0;
	@%p11 bra 	$L__BB0_12;
	add.s32 	%r45, %r12, %r28;
	sub.s32 	%r46, %r45, %r3;
	mul.wide.s32 	%rd10, %r46, 4;
	add.s64 	%rd3, %rd1, %rd10;
	ld.global.f32 	%f3, [%rd3];
	setp.ltu.f32 	%p12, %f3, %f30;
	@%p12 bra 	$L__BB0_6;
	st.global.f32 	[%rd2], %f3;
	mov.f32 	%f30, %f3;
$L__BB0_6:
	setp.eq.s32 	%p13, %r8, 0;
	mov.b32 	%r53, 1;
	@%p13 bra 	$L__BB0_12;
	ld.global.f32 	%f5, [%rd3+4];
	setp.ltu.f32 	%p14, %f5, %f30;
	@%p14 bra 	$L__BB0_9;
	st.global.f32 	[%rd2], %f5;
	mov.f32 	%f30, %f5;
$L__BB0_9:
	setp.eq.s32 	%p15, %r8, 1;
	mov.b32 	%r53, 2;
	@%p15 bra 	$L__BB0_12;
	ld.global.f32 	%f7, [%rd3+8];
	setp.ltu.f32 	%p16, %f7, %f30;
	mov.b32 	%r53, 3;
	@%p16 bra 	$L__BB0_12;
	st.global.f32 	[%rd2], %f7;
	mov.f32 	%f30, %f7;
$L__BB0_12:
	setp.lt.u32 	%p17, %r7, 3;
	@%p17 bra 	$L__BB0_23;
	add.s32 	%r55, %r9, %r53;
	add.s32 	%r51, %r10, %r53;
	add.s32 	%r54, %r51, %r12;
$L__BB0_14:
	mul.wide.s32 	%rd11, %r54, 4;
	add.s64 	%rd4, %rd1, %rd11;
	ld.global.f32 	%f11, [%rd4];
	setp.ltu.f32 	%p18, %f11, %f30;
	@%p18 bra 	$L__BB0_16;
	st.global.f32 	[%rd2], %f11;
	mov.f32 	%f30, %f11;
$L__BB0_16:
	ld.global.f32 	%f14, [%rd4+4];
	setp.ltu.f32 	%p19, %f14, %f30;
	@%p19 bra 	$L__BB0_18;
	st.global.f32 	[%rd2], %f14;
	mov.f32 	%f30, %f14;
$L__BB0_18:
	ld.global.f32 	%f17, [%rd4+8];
	setp.ltu.f32 	%p20, %f17, %f30;
	@%p20 bra 	$L__BB0_20;
	st.global.f32 	[%rd2], %f17;
	mov.f32 	%f30, %f17;
$L__BB0_20:
	ld.global.f32 	%f20, [%rd4+12];
	setp.ltu.f32 	%p21, %f20, %f30;
	@%p21 bra 	$L__BB0_22;
	st.global.f32 	[%rd2], %f20;
	mov.f32 	%f30, %f20;
$L__BB0_22:
	add.s32 	%r55, %r55, 4;
	add.s32 	%r54, %r54, 4;
	setp.ne.s32 	%p22, %r55, 1;
	@%p22 bra 	$L__BB0_14;
$L__BB0_23:
	add.s32 	%r20, %r52, 1;
	setp.ne.s32 	%p23, %r52, %r6;
	mov.u32 	%r52, %r20;
	@%p23 bra 	$L__BB0_3;
$L__BB0_24:
	ret;

}
	// .globl	dilate
.visible .entry dilate(
	.param .u64 .ptr .align 1 dilate_param_0,
	.param .u64 .ptr .align 1 dilate_param_1,
	.param .u32 dilate_param_2,
	.param .u32 dilate_param_3,
	.param .u32 dilate_param_4,
	.param .u32 dilate_param_5
)
{
	.reg .pred 	%p<24>;
	.reg .b32 	%r<56>;
	.reg .b32 	%f<39>;
	.reg .b64 	%rd<12>;

	ld.param.u64 	%rd5, [dilate_param_0];
	ld.param.u64 	%rd6, [dilate_param_1];
	ld.param.u32 	%r21, [dilate_param_2];
	ld.param.u32 	%r23, [dilate_param_3];
	ld.param.u32 	%r22, [dilate_param_4];
	ld.param.u32 	%r24, [dilate_param_5];
	cvta.to.global.u64 	%rd7, %rd6;
	cvta.to.global.u64 	%rd1, %rd5;
	mov.u32 	%r25, %tid.x;
	mov.u32 	%r26, %ctaid.x;
	mov.u32 	%r27, %ntid.x;
	mad.lo.s32 	%r28, %r26, %r27, %r25;
	mov.u32 	%r29, %tid.y;
	mov.u32 	%r30, %ctaid.y;
	mov.u32 	%r31, %ntid.y;
	mad.lo.s32 	%r32, %r30, %r31, %r29;
	shr.u32 	%r33, %r21, 31;
	add.s32 	%r34, %r21, %r33;
	shr.s32 	%r3, %r34, 1;
	shr.u32 	%r35, %r23, 31;
	add.s32 	%r36, %r23, %r35;
	shr.s32 	%r4, %r36, 1;
	mad.lo.s32 	%r37, %r22, %r32, %r28;
	mul.wide.s32 	%rd8, %r37, 4;
	add.s64 	%rd9, %rd1, %rd8;
	ld.global.f32 	%f30, [%rd9];
	add.s64 	%rd2, %rd7, %rd8;
	st.global.f32 	[%rd2], %f30;
	setp.le.s32 	%p1, %r28, %r3;
	sub.s32 	%r38, %r22, %r3;
	setp.ge.s32 	%p2, %r28, %r38;
	setp.le.s32 	%p3, %r32, %r4;
	or.pred  	%p4, %p1, %p3;
	or.pred  	%p5, %p4, %p2;
	sub.s32 	%r40, %r24, %r4;
	setp.ge.s32 	%p6, %r32, %r40;
	or.pred  	%p7, %p5, %p6;
	setp.lt.s32 	%p8, %r23, -1;
	or.pred  	%p9, %p7, %p8;
	@%p9 bra 	$L__BB1_24;
	setp.lt.s32 	%p10, %r21, -1;
	@%p10 bra 	$L__BB1_24;
	neg.s32 	%r52, %r4;
	abs.s32 	%r42, %r3;
	abs.s32 	%r6, %r4;
	add.s32 	%r7, %r3, %r42;
	and.b32  	%r8, %r7, 3;
	neg.s32 	%r9, %r7;
	sub.s32 	%r10, %r28, %r3;
$L__BB1_3:
	setp.eq.s32 	%p11, %r8, 3;
	add.s32 	%r44, %r52, %r32;
	mul.lo.s32 	%r12, %r44, %r22;
	mov.b32 	%r53, 0;
	@%p11 bra 	$L__BB1_12;
	add.s32 	%r45, %r12, %r28;
	sub.s32 	%r46, %r45, %r3;
	mul.wide.s32 	%rd10, %r46, 4;
	add.s64 	%rd3, %rd1, %rd10;
	ld.global.f32 	%f3, [%rd3];
	setp.geu.f32 	%p12, %f3, %f30;
	@%p12 bra 	$L__BB1_6;
	st.global.f32 	[%rd2], %f3;
	mov.f32 	%f30, %f3;
$L__BB1_6:
	setp.eq.s32 	%p13, %r8, 0;
	mov.b32 	%r53, 1;
	@%p13 bra 	$L__BB1_12;
	ld.global.f32 	%f5, [%rd3+4];
	setp.geu.f32 	%p14, %f5, %f30;
	@%p14 bra 	$L__BB1_9;
	st.global.f32 	[%rd2], %f5;
	mov.f32 	%f30, %f5;
$L__BB1_9:
	setp.eq.s32 	%p15, %r8, 1;
	mov.b32 	%r53, 2;
	@%p15 bra 	$L__BB1_12;
	ld.global.f32 	%f7, [%rd3+8];
	setp.geu.f32 	%p16, %f7, %f30;
	mov.b32 	%r53, 3;
	@%p16 bra 	$L__BB1_12;
	st.global.f32 	[%rd2], %f7;
	mov.f32 	%f30, %f7;
$L__BB1_12:
	setp.lt.u32 	%p17, %r7, 3;
	@%p17 bra 	$L__BB1_23;
	add.s32 	%r55, %r9, %r53;
	add.s32 	%r51, %r10, %r53;
	add.s32 	%r54, %r51, %r12;
$L__BB1_14:
	mul.wide.s32 	%rd11, %r54, 4;
	add.s64 	%rd4, %rd1, %rd11;
	ld.global.f32 	%f11, [%rd4];
	setp.geu.f32 	%p18, %f11, %f30;
	@%p18 bra 	$L__BB1_16;
	st.global.f32 	[%rd2], %f11;
	mov.f32 	%f30, %f11;
$L__BB1_16:
	ld.global.f32 	%f14, [%rd4+4];
	setp.geu.f32 	%p19, %f14, %f30;
	@%p19 bra 	$L__BB1_18;
	st.global.f32 	[%rd2], %f14;
	mov.f32 	%f30, %f14;
$L__BB1_18:
	ld.global.f32 	%f17, [%rd4+8];
	setp.geu.f32 	%p20, %f17, %f30;
	@%p20 bra 	$L__BB1_20;
	st.global.f32 	[%rd2], %f17;
	mov.f32 	%f30, %f17;
$L__BB1_20:
	ld.global.f32 	%f20, [%rd4+12];
	setp.geu.f32 	%p21, %f20, %f30;
	@%p21 bra 	$L__BB1_22;
	st.global.f32 	[%rd2], %f20;
	mov.f32 	%f30, %f20;
$L__BB1_22:
	add.s32 	%r55, %r55, 4;
	add.s32 	%r54, %r54, 4;
	setp.ne.s32 	%p22, %r55, 1;
	@%p22 bra 	$L__BB1_14;
$L__BB1_23:
	add.s32 	%r20, %r52, 1;
	setp.ne.s32 	%p23, %r52, %r6;
	mov.u32 	%r52, %r20;
	@%p23 bra 	$L__BB1_3;
$L__BB1_24:
	ret;

}


// ===== COMPILED SASS (sm_100) =====

	.target	sm_100

	.elftype	@"ET_EXEC"


//--------------------- .note.nv.tkinfo           --------------------------
	.section	.note.nv.tkinfo,"",@"SHT_NOTE"
	.sectionflags	@"SHF_NOTE_NV_TKINFO"
	.tkinfo
        /*0018*/ 	.word	0x00000002
        /*0030*/ 	.string	""
        /*0030*/ 	.string	"ptxas"
        /*0030*/ 	.string	"Cuda compilation tools, release 13.0, V13.0.88"
        /*0030*/ 	.string	"Build cuda_13.0.r13.0/compiler.36424714_0"
        /*0030*/ 	.string	"-arch sm_100 -m 64 "



//--------------------- .note.nv.cuinfo           --------------------------
	.section	.note.nv.cuinfo,"",@"SHT_NOTE"
	.sectionflags	@"SHF_NOTE_NV_CUINFO"
        /*0018*/ 	.short	0x0002
        /*001a*/ 	.short	0x0064
        /*001c*/ 	.short	0x0082
	.zero		2


//--------------------- .nv.info                  --------------------------
	.section	.nv.info,"",@"SHT_CUDA_INFO"
	.align	4


	//----- nvinfo : EIATTR_REGCOUNT
	.align		4
        /*0000*/ 	.byte	0x04, 0x2f
        /*0002*/ 	.short	(.L_1 - .L_0)
	.align		4
.L_0:
        /*0004*/ 	.word	index@(erode)
        /*0008*/ 	.word	0x00000020


	//----- nvinfo : EIATTR_FRAME_SIZE
	.align		4
.L_1:
        /*000c*/ 	.byte	0x04, 0x11
        /*000e*/ 	.short	(.L_3 - .L_2)
	.align		4
.L_2:
        /*0010*/ 	.word	index@(erode)
        /*0014*/ 	.word	0x00000000


	//----- nvinfo : EIATTR_REGCOUNT
	.align		4
.L_3:
        /*0018*/ 	.byte	0x04, 0x2f
        /*001a*/ 	.short	(.L_5 - .L_4)
	.align		4
.L_4:
        /*001c*/ 	.word	index@(dilate)
        /*0020*/ 	.word	0x00000020


	//----- nvinfo : EIATTR_FRAME_SIZE
	.align		4
.L_5:
        /*0024*/ 	.byte	0x04, 0x11
        /*0026*/ 	.short	(.L_7 - .L_6)
	.align		4
.L_6:
        /*0028*/ 	.word	index@(dilate)
        /*002c*/ 	.word	0x00000000


	//----- nvinfo : EIATTR_MIN_STACK_SIZE
	.align		4
.L_7:
        /*0030*/ 	.byte	0x04, 0x12
        /*0032*/ 	.short	(.L_9 - .L_8)
	.align		4
.L_8:
        /*0034*/ 	.word	index@(dilate)
        /*0038*/ 	.word	0x00000000


	//----- nvinfo : EIATTR_MIN_STACK_SIZE
	.align		4
.L_9:
        /*003c*/ 	.byte	0x04, 0x12
        /*003e*/ 	.short	(.L_11 - .L_10)
	.align		4
.L_10:
        /*0040*/ 	.word	index@(erode)
        /*0044*/ 	.word	0x00000000
.L_11:


//--------------------- .nv.compat                --------------------------
	.section	.nv.compat,"",@"SHT_CUDA_COMPAT_INFO"
	.align	4
        /*0000*/ 	.byte	0x02, 0x09, 0x00, 0x00, 0x02, 0x02, 0x01, 0x00, 0x02, 0x05, 0x05, 0x00, 0x03, 0x07, 0x01, 0x01
        /*0010*/ 	.byte	0x02, 0x03, 0x00, 0x00, 0x02, 0x06, 0x01, 0x00, 0x04, 0x0b, 0x08, 0x00, 0x09, 0x00, 0x00, 0x00
        /*0020*/ 	.byte	0x00, 0x00, 0x00, 0x00


//--------------------- .nv.info.dilate           --------------------------
	.section	.nv.info.dilate,"",@"SHT_CUDA_INFO"
	.sectionflags	@""
	.align	4


	//----- nvinfo : EIATTR_CUDA_API_VERSION
	.align		4
        /*0000*/ 	.byte	0x04, 0x37
        /*0002*/ 	.short	(.L_13 - .L_12)
.L_12:
        /*0004*/ 	.word	0x00000082


	//----- nvinfo : EIATTR_KPARAM_INFO
	.align		4
.L_13:
        /*0008*/ 	.byte	0x04, 0x17
        /*000a*/ 	.short	(.L_15 - .L_14)
.L_14:
        /*000c*/ 	.word	0x00000000
        /*0010*/ 	.short	0x0005
        /*0012*/ 	.short	0x001c
        /*0014*/ 	.byte	0x00, 0xf0, 0x11, 0x00


	//----- nvinfo : EIATTR_KPARAM_INFO
	.align		4
.L_15:
        /*0018*/ 	.byte	0x04, 0x17
        /*001a*/ 	.short	(.L_17 - .L_16)
.L_16:
        /*001c*/ 	.word	0x00000000
        /*0020*/ 	.short	0x0004
        /*0022*/ 	.short	0x0018
        /*0024*/ 	.byte	0x00, 0xf0, 0x11, 0x00


	//----- nvinfo : EIATTR_KPARAM_INFO
	.align		4
.L_17:
        /*0028*/ 	.byte	0x04, 0x17
        /*002a*/ 	.short	(.L_19 - .L_18)
.L_18:
        /*002c*/ 	.word	0x00000000
        /*0030*/ 	.short	0x0003
        /*0032*/ 	.short	0x0014
        /*0034*/ 	.byte	0x00, 0xf0, 0x11, 0x00


	//----- nvinfo : EIATTR_KPARAM_INFO
	.align		4
.L_19:
        /*0038*/ 	.byte	0x04, 0x17
        /*003a*/ 	.short	(.L_21 - .L_20)
.L_20:
        /*003c*/ 	.word	0x00000000
        /*0040*/ 	.short	0x0002
        /*0042*/ 	.short	0x0010
        /*0044*/ 	.byte	0x00, 0xf0, 0x11, 0x00


	//----- nvinfo : EIATTR_KPARAM_INFO
	.align		4
.L_21:
        /*0048*/ 	.byte	0x04, 0x17
        /*004a*/ 	.short	(.L_23 - .L_22)
.L_22:
        /*004c*/ 	.word	0x00000000
        /*0050*/ 	.short	0x0001
        /*0052*/ 	.short	0x0008
        /*0054*/ 	.byte	0x00, 0xf5, 0x21, 0x00


	//----- nvinfo : EIATTR_KPARAM_INFO
	.align		4
.L_23:
        /*0058*/ 	.byte	0x04, 0x17
        /*005a*/ 	.short	(.L_25 - .L_24)
.L_24:
        /*005c*/ 	.word	0x00000000
        /*0060*/ 	.short	0x0000
        /*0062*/ 	.short	0x0000
        /*0064*/ 	.byte	0x00, 0xf5, 0x21, 0x00


	//----- nvinfo : EIATTR_SPARSE_MMA_MASK
	.align		4
.L_25:
        /*0068*/ 	.byte	0x03, 0x50
        /*006a*/ 	.short	0x0000


	//----- nvinfo : EIATTR_MAXREG_COUNT
	.align		4
        /*006c*/ 	.byte	0x03, 0x1b
        /*006e*/ 	.short	0x00ff


	//----- nvinfo : EIATTR_MERCURY_ISA_VERSION
	.align		4
        /*0070*/ 	.byte	0x03, 0x5f
        /*0072*/ 	.short	0x0101


	//----- nvinfo : EIATTR_VRC_CTA_INIT_COUNT
	.align		4
        /*0074*/ 	.byte	0x02, 0x4a
	.zero		1
	.zero		1


	//----- nvinfo : EIATTR_EXIT_INSTR_OFFSETS
	.align		4
        /*0078*/ 	.byte	0x04, 0x1c
        /*007a*/ 	.short	(.L_27 - .L_26)


	//   ....[0]....
.L_26:
        /*007c*/ 	.word	0x000001e0


	//   ....[1]....
        /*0080*/ 	.word	0x00000200


	//   ....[2]....
        /*0084*/ 	.word	0x00000e20


	//----- nvinfo : EIATTR_CBANK_PARAM_SIZE
	.align		4
.L_27:
        /*0088*/ 	.byte	0x03, 0x19
        /*008a*/ 	.short	0x0020


	//----- nvinfo : EIATTR_PARAM_CBANK
	.align		4
        /*008c*/ 	.byte	0x04, 0x0a
        /*008e*/ 	.short	(.L_29 - .L_28)
	.align		4
.L_28:
        /*0090*/ 	.word	index@(.nv.constant0.dilate)
        /*0094*/ 	.short	0x0380
        /*0096*/ 	.short	0x0020


	//----- nvinfo : EIATTR_SW_WAR
	.align		4
.L_29:
        /*0098*/ 	.byte	0x04, 0x36
        /*009a*/ 	.short	(.L_31 - .L_30)
.L_30:
        /*009c*/ 	.word	0x00000008
.L_31:


//--------------------- .nv.info.erode            --------------------------
	.section	.nv.info.erode,"",@"SHT_CUDA_INFO"
	.sectionflags	@""
	.align	4


	//----- nvinfo : EIATTR_CUDA_API_VERSION
	.align		4
        /*0000*/ 	.byte	0x04, 0x37
        /*0002*/ 	.short	(.L_33 - .L_32)
.L_32:
        /*0004*/ 	.word	0x00000082


	//----- nvinfo : EIATTR_KPARAM_INFO
	.align		4
.L_33:
        /*0008*/ 	.byte	0x04, 0x17
        /*000a*/ 	.short	(.L_35 - .L_34)
.L_34:
        /*000c*/ 	.word	0x00000000
        /*0010*/ 	.short	0x0005
        /*0012*/ 	.short	0x001c
        /*0014*/ 	.byte	0x00, 0xf0, 0x11, 0x00


	//----- nvinfo : EIATTR_KPARAM_INFO
	.align		4
.L_35:
        /*0018*/ 	.byte	0x04, 0x17
        /*001a*/ 	.short	(.L_37 - .L_36)
.L_36:
        /*001c*/ 	.word	0x00000000
        /*0020*/ 	.short	0x0004
        /*0022*/ 	.short	0x0018
        /*0024*/ 	.byte	0x00, 0xf0, 0x11, 0x00


	//----- nvinfo : EIATTR_KPARAM_INFO
	.align		4
.L_37:
        /*0028*/ 	.byte	0x04, 0x17
        /*002a*/ 	.short	(.L_39 - .L_38)
.L_38:
        /*002c*/ 	.word	0x00000000
        /*0030*/ 	.short	0x0003
        /*0032*/ 	.short	0x0014
        /*0034*/ 	.byte	0x00, 0xf0, 0x11, 0x00


	//----- nvinfo : EIATTR_KPARAM_INFO
	.align		4
.L_39:
        /*0038*/ 	.byte	0x04, 0x17
        /*003a*/ 	.short	(.L_41 - .L_40)
.L_40:
        /*003c*/ 	.word	0x00000000
        /*0040*/ 	.short	0x0002
        /*0042*/ 	.short	0x0010
        /*0044*/ 	.byte	0x00, 0xf0, 0x11, 0x00


	//----- nvinfo : EIATTR_KPARAM_INFO
	.align		4
.L_41:
        /*0048*/ 	.byte	0x04, 0x17
        /*004a*/ 	.short	(.L_43 - .L_42)
.L_42:
        /*004c*/ 	.word	0x00000000
        /*0050*/ 	.short	0x0001
        /*0052*/ 	.short	0x0008
        /*0054*/ 	.byte	0x00, 0xf5, 0x21, 0x00


	//----- nvinfo : EIATTR_KPARAM_INFO
	.align		4
.L_43:
        /*0058*/ 	.byte	0x04, 0x17
        /*005a*/ 	.short	(.L_45 - .L_44)
.L_44:
        /*005c*/ 	.word	0x00000000
        /*0060*/ 	.short	0x0000
        /*0062*/ 	.short	0x0000
        /*0064*/ 	.byte	0x00, 0xf5, 0x21, 0x00


	//----- nvinfo : EIATTR_SPARSE_MMA_MASK
	.align		4
.L_45:
        /*0068*/ 	.byte	0x03, 0x50
        /*006a*/ 	.short	0x0000


	//----- nvinfo : EIATTR_MAXREG_COUNT
	.align		4
        /*006c*/ 	.byte	0x03, 0x1b
        /*006e*/ 	.short	0x00ff


	//----- nvinfo : EIATTR_MERCURY_ISA_VERSION
	.align		4
        /*0070*/ 	.byte	0x03, 0x5f
        /*0072*/ 	.short	0x0101


	//----- nvinfo : EIATTR_VRC_CTA_INIT_COUNT
	.align		4
        /*0074*/ 	.byte	0x02, 0x4a
	.zero		1
	.zero		1


	//----- nvinfo : EIATTR_EXIT_INSTR_OFFSETS
	.align		4
        /*0078*/ 	.byte	0x04, 0x1c
        /*007a*/ 	.short	(.L_47 - .L_46)


	//   ....[0]....
.L_46:
        /*007c*/ 	.word	0x000001e0


	//   ....[1]....
        /*0080*/ 	.word	0x00000200


	//   ....[2]....
        /*0084*/ 	.word	0x00000e20


	//----- nvinfo : EIATTR_CBANK_PARAM_SIZE
	.align		4
.L_47:
        /*0088*/ 	.byte	0x03, 0x19
        /*008a*/ 	.short	0x0020


	//----- nvinfo : EIATTR_PARAM_CBANK
	.align		4
        /*008c*/ 	.byte	0x04, 0x0a
        /*008e*/ 	.short	(.L_49 - .L_48)
	.align		4
.L_48:
        /*0090*/ 	.word	index@(.nv.constant0.erode)
        /*0094*/ 	.short	0x0380
        /*0096*/ 	.short	0x0020


	//----- nvinfo : EIATTR_SW_WAR
	.align		4
.L_49:
        /*0098*/ 	.byte	0x04, 0x36
        /*009a*/ 	.short	(.L_51 - .L_50)
.L_50:
        /*009c*/ 	.word	0x00000008
.L_51:


//--------------------- .nv.callgraph             --------------------------
	.section	.nv.callgraph,"",@"SHT_CUDA_CALLGRAPH"
	.align	4
	.sectionentsize	8
	.align		4
        /*0000*/ 	.word	0x00000000
	.align		4
        /*0004*/ 	.word	0xffffffff
	.align		4
        /*0008*/ 	.word	0x00000000
	.align		4
        /*000c*/ 	.word	0xfffffffe
	.align		4
        /*0010*/ 	.word	0x00000000
	.align		4
        /*0014*/ 	.word	0xfffffffd
	.align		4
        /*0018*/ 	.word	0x00000000
	.align		4
        /*001c*/ 	.word	0xfffffffc


//--------------------- .text.dilate              --------------------------
	.section	.text.dilate,"ax",@progbits
	.align	128
        .global         dilate
        .type           dilate,@function
        .size           dilate,(.L_x_16 - dilate)
        .other          dilate,@"STO_CUDA_ENTRY STV_DEFAULT"
dilate:
.text.dilate:
[----:B------:R-:W-:Y:S01]  /*0000*/  LDC R1, c[0x0][0x37c] ;  /* 0x0000df00ff017b82 */ /* 0x000fe20000000800 */
[----:B------:R-:W0:Y:S07]  /*0010*/  S2R R8, SR_TID.X ;  /* 0x0000000000087919 */ /* 0x000e2e0000002100 */
[----:B------:R-:W0:Y:S01]  /*0020*/  LDC R7, c[0x0][0x360] ;  /* 0x0000d800ff077b82 */ /* 0x000e220000000800 */
[----:B------:R-:W1:Y:S01]  /*0030*/  LDCU.64 UR6, c[0x0][0x358] ;  /* 0x00006b00ff0677ac */ /* 0x000e620008000a00 */
[----:B------:R-:W2:Y:S06]  /*0040*/  S2R R11, SR_TID.Y ;  /* 0x00000000000b7919 */ /* 0x000eac0000002200 */
[----:B------:R-:W0:Y:S08]  /*0050*/  S2UR UR4, SR_CTAID.X ;  /* 0x00000000000479c3 */ /* 0x000e300000002500 */
[----:B------:R-:W2:Y:S08]  /*0060*/  S2UR UR5, SR_CTAID.Y ;  /* 0x00000000000579c3 */ /* 0x000eb00000002600 */
[----:B------:R-:W2:Y:S08]  /*0070*/  LDC R0, c[0x0][0x364] ;  /* 0x0000d900ff007b82 */ /* 0x000eb00000000800 */
[----:B------:R-:W3:Y:S01]  /*0080*/  LDC.64 R2, c[0x0][0x398] ;  /* 0x0000e600ff027b82 */ /* 0x000ee20000000a00 */
[----:B0-----:R-:W-:-:S07]  /*0090*/  IMAD R8, R7, UR4, R8 ;  /* 0x0000000407087c24 */ /* 0x001fce000f8e0208 */
[----:B------:R-:W0:Y:S01]  /*00a0*/  LDC.64 R4, c[0x0][0x380] ;  /* 0x0000e000ff047b82 */ /* 0x000e220000000a00 */
[----:B--2---:R-:W-:-:S07]  /*00b0*/  IMAD R11, R0, UR5, R11 ;  /* 0x00000005000b7c24 */ /* 0x004fce000f8e020b */
[----:B------:R-:W2:Y:S01]  /*00c0*/  LDC.64 R16, c[0x0][0x390] ;  /* 0x0000e400ff107b82 */ /* 0x000ea20000000a00 */
[----:B---3--:R-:W-:-:S07]  /*00d0*/  IMAD R13, R11, R2, R8 ;  /* 0x000000020b0d7224 */ /* 0x008fce00078e0208 */
[----:B------:R-:W3:Y:S01]  /*00e0*/  LDC.64 R6, c[0x0][0x388] ;  /* 0x0000e200ff067b82 */ /* 0x000ee20000000a00 */
[----:B0-----:R-:W-:-:S05]  /*00f0*/  IMAD.WIDE R4, R13, 0x4, R4 ;  /* 0x000000040d047825 */ /* 0x001fca00078e0204 */
[----:B-1----:R-:W4:Y:S01]  /*0100*/  LDG.E R10, desc[UR6][R4.64] ;  /* 0x00000006040a7981 */ /* 0x002f22000c1e1900 */
[----:B--2---:R-:W-:Y:S02]  /*0110*/  LEA.HI R0, R17, R17, RZ, 0x1 ;  /* 0x0000001111007211 */ /* 0x004fe400078f08ff */
[----:B------:R-:W-:Y:S02]  /*0120*/  LEA.HI R9, R16, R16, RZ, 0x1 ;  /* 0x0000001010097211 */ /* 0x000fe400078f08ff */
[----:B------:R-:W-:Y:S02]  /*0130*/  SHF.R.S32.HI R0, RZ, 0x1, R0 ;  /* 0x00000001ff007819 */ /* 0x000fe40000011400 */
[----:B------:R-:W-:Y:S02]  /*0140*/  SHF.R.S32.HI R9, RZ, 0x1, R9 ;  /* 0x00000001ff097819 */ /* 0x000fe40000011409 */
[----:B------:R-:W-:-:S03]  /*0150*/  ISETP.GT.AND P0, PT, R11, R0, PT ;  /* 0x000000000b00720c */ /* 0x000fc60003f04270 */
[----:B------:R-:W-:Y:S01]  /*0160*/  IMAD.IADD R15, R2, 0x1, -R9 ;  /* 0x00000001020f7824 */ /* 0x000fe200078e0a09 */
[----:B------:R-:W-:Y:S01]  /*0170*/  ISETP.LE.OR P0, PT, R8, R9, !P0 ;  /* 0x000000090800720c */ /* 0x000fe20004703670 */
[----:B------:R-:W-:-:S03]  /*0180*/  IMAD.IADD R2, R3, 0x1, -R0 ;  /* 0x0000000103027824 */ /* 0x000fc600078e0a00 */
[----:B------:R-:W-:-:S04]  /*0190*/  ISETP.GE.OR P0, PT, R8, R15, P0 ;  /* 0x0000000f0800720c */ /* 0x000fc80000706670 */
[----:B------:R-:W-:Y:S01]  /*01a0*/  ISETP.GE.OR P0, PT, R11, R2, P0 ;  /* 0x000000020b00720c */ /* 0x000fe20000706670 */
[----:B---3--:R-:W-:-:S03]  /*01b0*/  IMAD.WIDE R2, R13, 0x4, R6 ;  /* 0x000000040d027825 */ /* 0x008fc600078e0206 */
[----:B------:R-:W-:Y:S02]  /*01c0*/  ISETP.LT.OR P0, PT, R17, -0x1, P0 ;  /* 0xffffffff1100780c */ /* 0x000fe40000701670 */
[----:B----4-:R0:W-:Y:S11]  /*01d0*/  STG.E desc[UR6][R2.64], R10 ;  /* 0x0000000a02007986 */ /* 0x0101f6000c101906 */
[----:B------:R-:W-:Y:S05]  /*01e0*/  @P0 EXIT ;  /* 0x000000000000094d */ /* 0x000fea0003800000 */
[----:B------:R-:W-:-:S13]  /*01f0*/  ISETP.GE.AND P0, PT, R16, -0x1, PT ;  /* 0xffffffff1000780c */ /* 0x000fda0003f06270 */
[----:B------:R-:W-:Y:S05]  /*0200*/  @!P0 EXIT ;  /* 0x000000000000894d */ /* 0x000fea0003800000 */
[----:B------:R-:W-:Y:S01]  /*0210*/  IABS R16, R9 ;  /* 0x0000000900107213 */ /* 0x000fe20000000000 */
[----:B------:R-:W-:Y:S02]  /*0220*/  IMAD.IADD R20, R8, 0x1, -R9 ;  /* 0x0000000108147824 */ /* 0x000fe400078e0a09 */
[----:B------:R-:W-:Y:S02]  /*0230*/  IMAD.MOV R18, RZ, RZ, -R0 ;  /* 0x000000ffff127224 */ /* 0x000fe400078e0a00 */
[----:B------:R-:W-:-:S05]  /*0240*/  IMAD.IADD R16, R9, 0x1, R16 ;  /* 0x0000000109107824 */ /* 0x000fca00078e0210 */
[----:B------:R-:W-:-:S07]  /*0250*/  LOP3.LUT R21, R16, 0x3, RZ, 0xc0, !PT ;  /* 0x0000000310157812 */ /* 0x000fce00078ec0ff */
.L_x_6:
[----:B------:R-:W-:Y:S01]  /*0260*/  ISETP.NE.AND P0, PT, R21, 0x3, PT ;  /* 0x000000031500780c */ /* 0x000fe20003f05270 */
[----:B------:R-:W-:Y:S01]  /*0270*/  UMOV UR4, URZ ;  /* 0x000000ff00047c82 */ /* 0x000fe20008000000 */
[----:B---3--:R-:W-:Y:S01]  /*0280*/  IABS R5, R0 ;  /* 0x0000000000057213 */ /* 0x008fe20000000000 */
[----:B------:R-:W-:-:S03]  /*0290*/  IMAD.IADD R12, R11, 0x1, R18 ;  /* 0x000000010b0c7824 */ /* 0x000fc600078e0212 */
[C---:B------:R-:W-:Y:S01]  /*02a0*/  ISETP.NE.AND P1, PT, R18.reuse, R5, PT ;  /* 0x000000051200720c */ /* 0x040fe20003f25270 */
[----:B------:R-:W-:-:S06]  /*02b0*/  VIADD R18, R18, 0x1 ;  /* 0x0000000112127836 */ /* 0x000fcc0000000000 */
[----:B-12-4-:R-:W-:Y:S06]  /*02c0*/  @!P0 BRA `(.L_x_0) ;  /* 0x0000000000608947 */ /* 0x016fec0003800000 */
[----:B------:R-:W1:Y:S01]  /*02d0*/  LDCU UR4, c[0x0][0x398] ;  /* 0x00007300ff0477ac */ /* 0x000e620008000800 */
[----:B------:R-:W2:Y:S01]  /*02e0*/  LDC.64 R4, c[0x0][0x380] ;  /* 0x0000e000ff047b82 */ /* 0x000ea20000000a00 */
[----:B-1----:R-:W-:-:S04]  /*02f0*/  IMAD R6, R12, UR4, R8 ;  /* 0x000000040c067c24 */ /* 0x002fc8000f8e0208 */
[----:B------:R-:W-:-:S04]  /*0300*/  IMAD.IADD R7, R6, 0x1, -R9 ;  /* 0x0000000106077824 */ /* 0x000fc800078e0a09 */
[----:B--2---:R-:W-:-:S05]  /*0310*/  IMAD.WIDE R4, R7, 0x4, R4 ;  /* 0x0000000407047825 */ /* 0x004fca00078e0204 */
[----:B------:R-:W2:Y:S01]  /*0320*/  LDG.E R7, desc[UR6][R4.64] ;  /* 0x0000000604077981 */ /* 0x000ea2000c1e1900 */
[----:B------:R-:W-:Y:S01]  /*0330*/  ISETP.NE.AND P2, PT, R21, RZ, PT ;  /* 0x000000ff1500720c */ /* 0x000fe20003f45270 */
[----:B------:R-:W-:Y:S01]  /*0340*/  UMOV UR4, 0x1 ;  /* 0x0000000100047882 */ /* 0x000fe20000000000 */
[----:B--2---:R-:W-:-:S13]  /*0350*/  FSETP.GEU.AND P0, PT, R7, R10, PT ;  /* 0x0000000a0700720b */ /* 0x004fda0003f0e000 */
[----:B------:R1:W-:Y:S01]  /*0360*/  @!P0 STG.E desc[UR6][R2.64], R7 ;  /* 0x0000000702008986 */ /* 0x0003e2000c101906 */
[----:B0-----:R-:W-:Y:S01]  /*0370*/  @!P0 IMAD.MOV.U32 R10, RZ, RZ, R7 ;  /* 0x000000ffff0a8224 */ /* 0x001fe200078e0007 */
[----:B------:R-:W-:Y:S06]  /*0380*/  @!P2 BRA `(.L_x_0) ;  /* 0x000000000030a947 */ /* 0x000fec0003800000 */
[----:B-1----:R-:W2:Y:S01]  /*0390*/  LDG.E R7, desc[UR6][R4.64+0x4] ;  /* 0x0000040604077981 */ /* 0x002ea2000c1e1900 */
[----:B------:R-:W-:Y:S01]  /*03a0*/  ISETP.NE.AND P2, PT, R21, 0x1, PT ;  /* 0x000000011500780c */ /* 0x000fe20003f45270 */
[----:B------:R-:W-:Y:S01]  /*03b0*/  UMOV UR4, 0x2 ;  /* 0x0000000200047882 */ /* 0x000fe20000000000 */
[----:B--2---:R-:W-:-:S13]  /*03c0*/  FSETP.GEU.AND P0, PT, R7, R10, PT ;  /* 0x0000000a0700720b */ /* 0x004fda0003f0e000 */
[----:B------:R2:W-:Y:S01]  /*03d0*/  @!P0 STG.E desc[UR6][R2.64], R7 ;  /* 0x0000000702008986 */ /* 0x0005e2000c101906 */
[----:B------:R-:W-:Y:S01]  /*03e0*/  @!P0 IMAD.MOV.U32 R10, RZ, RZ, R7 ;  /* 0x000000ffff0a8224 */ /* 0x000fe200078e0007 */
[----:B------:R-:W-:Y:S06]  /*03f0*/  @!P2 BRA `(.L_x_0) ;  /* 0x000000000014a947 */ /* 0x000fec0003800000 */
[----:B------:R-:W3:Y:S01]  /*0400*/  LDG.E R5, desc[UR6][R4.64+0x8] ;  /* 0x0000080604057981 */ /* 0x000ee2000c1e1900 */
[----:B------:R-:W-:Y:S01]  /*0410*/  UMOV UR4, 0x3 ;  /* 0x0000000300047882 */ /* 0x000fe20000000000 */
[----:B---3--:R-:W-:-:S13]  /*0420*/  FSETP.GEU.AND P0, PT, R5, R10, PT ;  /* 0x0000000a0500720b */ /* 0x008fda0003f0e000 */
[----:B------:R3:W-:Y:S01]  /*0430*/  @!P0 STG.E desc[UR6][R2.64], R5 ;  /* 0x0000000502008986 */ /* 0x0007e2000c101906 */
[----:B------:R-:W-:-:S07]  /*0440*/  @!P0 IMAD.MOV.U32 R10, RZ, RZ, R5 ;  /* 0x000000ffff0a8224 */ /* 0x000fce00078e0005 */
.L_x_0:
[----:B------:R-:W-:-:S13]  /*0450*/  ISETP.GE.U32.AND P0, PT, R16, 0x3, PT ;  /* 0x000000031000780c */ /* 0x000fda0003f06070 */
[----:B------:R-:W-:Y:S05]  /*0460*/  @!P0 BRA `(.L_x_1) ;  /* 0x0000000800688947 */ /* 0x000fea0003800000 */
[----:B------:R-:W4:Y:S01]  /*0470*/  LDCU UR5, c[0x0][0x398] ;  /* 0x00007300ff0577ac */ /* 0x000f220008000800 */
[----:B---3--:R-:W3:Y:S01]  /*0480*/  LDC.64 R4, c[0x0][0x380] ;  /* 0x0000e000ff047b82 */ /* 0x008ee20000000a00 */
[----:B------:R-:W-:Y:S01]  /*0490*/  IADD3 R17, PT, PT, -R16, UR4, RZ ;  /* 0x0000000410117c10 */ /* 0x000fe2000fffe1ff */
[----:B------:R-:W-:-:S03]  /*04a0*/  VIADD R19, R20, UR4 ;  /* 0x0000000414137c36 */ /* 0x000fc60008000000 */
[----:B------:R-:W-:Y:S01]  /*04b0*/  ISETP.GE.AND P0, PT, R17, 0x1, PT ;  /* 0x000000011100780c */ /* 0x000fe20003f06270 */
[----:B----4-:R-:W-:-:S12]  /*04c0*/  IMAD R19, R12, UR5, R19 ;  /* 0x000000050c137c24 */ /* 0x010fd8000f8e0213 */
[----:B------:R-:W-:Y:S05]  /*04d0*/  @P0 BRA `(.L_x_2) ;  /* 0x0000000400f80947 */ /* 0x000fea0003800000 */
[----:B------:R-:W-:Y:S02]  /*04e0*/  IADD3 R6, PT, PT, -R17, 0x1, RZ ;  /* 0x0000000111067810 */ /* 0x000fe40007ffe1ff */
[----:B------:R-:W-:Y:S02]  /*04f0*/  PLOP3.LUT P0, PT, PT, PT, PT, 0x80, 0x8 ;  /* 0x000000000008781c */ /* 0x000fe40003f0f070 */
[----:B------:R-:W-:-:S13]  /*0500*/  ISETP.GT.AND P2, PT, R6, 0xc, PT ;  /* 0x0000000c0600780c */ /* 0x000fda0003f44270 */
[----:B------:R-:W-:Y:S05]  /*0510*/  @!P2 BRA `(.L_x_3) ;  /* 0x000000040034a947 */ /* 0x000fea0003800000 */
[----:B------:R-:W-:-:S13]  /*0520*/  PLOP3.LUT P0, PT, PT, PT, PT, 0x8, 0x80 ;  /* 0x000000000080781c */ /* 0x000fda0003f0e170 */
.L_x_4:
[----:B-12---:R-:W1:Y:S02]  /*0530*/  LDC.64 R6, c[0x0][0x380] ;  /* 0x0000e000ff067b82 */ /* 0x006e640000000a00 */
[----:B-1--4-:R-:W-:-:S05]  /*0540*/  IMAD.WIDE R12, R19, 0x4, R6 ;  /* 0x00000004130c7825 */ /* 0x012fca00078e0206 */
[----:B------:R-:W2:Y:S02]  /*0550*/  LDG.E R15, desc[UR6][R12.64] ;  /* 0x000000060c0f7981 */ /* 0x000ea4000c1e1900 */
[----:B--2---:R-:W-:-:S13]  /*0560*/  FSETP.GEU.AND P2, PT, R15, R10, PT ;  /* 0x0000000a0f00720b */ /* 0x004fda0003f4e000 */
[----:B------:R1:W-:Y:S04]  /*0570*/  @!P2 STG.E desc[UR6][R2.64], R15 ;  /* 0x0000000f0200a986 */ /* 0x0003e8000c101906 */
[----:B------:R-:W2:Y:S01]  /*0580*/  LDG.E R23, desc[UR6][R12.64+0x4] ;  /* 0x000004060c177981 */ /* 0x000ea2000c1e1900 */
[----:B0-----:R-:W-:-:S04]  /*0590*/  @!P2 MOV R10, R15 ;  /* 0x0000000f000aa202 */ /* 0x001fc80000000f00 */
[----:B--2---:R-:W-:-:S13]  /*05a0*/  FSETP.GEU.AND P2, PT, R23, R10, PT ;  /* 0x0000000a1700720b */ /* 0x004fda0003f4e000 */
[----:B------:R0:W-:Y:S04]  /*05b0*/  @!P2 STG.E desc[UR6][R2.64], R23 ;  /* 0x000000170200a986 */ /* 0x0001e8000c101906 */
[----:B------:R-:W2:Y:S01]  /*05c0*/  LDG.E R25, desc[UR6][R12.64+0x8] ;  /* 0x000008060c197981 */ /* 0x000ea2000c1e1900 */
[----:B------:R-:W-:-:S05]  /*05d0*/  @!P2 IMAD.MOV.U32 R10, RZ, RZ, R23 ;  /* 0x000000ffff0aa224 */ /* 0x000fca00078e0017 */
[----:B--2---:R-:W-:-:S13]  /*05e0*/  FSETP.GEU.AND P2, PT, R25, R10, PT ;  /* 0x0000000a1900720b */ /* 0x004fda0003f4e000 */
[----:B------:R2:W-:Y:S04]  /*05f0*/  @!P2 STG.E desc[UR6][R2.64], R25 ;  /* 0x000000190200a986 */ /* 0x0005e8000c101906 */
[----:B------:R-:W4:Y:S01]  /*0600*/  LDG.E R27, desc[UR6][R12.64+0xc] ;  /* 0x00000c060c1b7981 */ /* 0x000f22000c1e1900 */
[----:B------:R-:W-:Y:S02]  /*0610*/  @!P2 IMAD.MOV.U32 R10, RZ, RZ, R25 ;  /* 0x000000ffff0aa224 */ /* 0x000fe400078e0019 */
[----:B-1----:R-:W-:-:S04]  /*0620*/  VIADD R15, R19, 0x4 ;  /* 0x00000004130f7836 */ /* 0x002fc80000000000 */
[----:B------:R-:W-:Y:S01]  /*0630*/  IMAD.WIDE R14, R15, 0x4, R6 ;  /* 0x000000040f0e7825 */ /* 0x000fe200078e0206 */
[----:B----4-:R-:W-:-:S13]  /*0640*/  FSETP.GEU.AND P2, PT, R27, R10, PT ;  /* 0x0000000a1b00720b */ /* 0x010fda0003f4e000 */
[----:B------:R1:W-:Y:S04]  /*0650*/  @!P2 STG.E desc[UR6][R2.64], R27 ;  /* 0x0000001b0200a986 */ /* 0x0003e8000c101906 */
[----:B0-----:R-:W4:Y:S01]  /*0660*/  LDG.E R23, desc[UR6][R14.64] ;  /* 0x000000060e177981 */ /* 0x001f22000c1e1900 */
[----:B------:R-:W-:-:S05]  /*0670*/  @!P2 IMAD.MOV.U32 R10, RZ, RZ, R27 ;  /* 0x000000ffff0aa224 */ /* 0x000fca00078e001b */
[----:B----4-:R-:W-:-:S13]  /*0680*/  FSETP.GEU.AND P2, PT, R23, R10, PT ;  /* 0x0000000a1700720b */ /* 0x010fda0003f4e000 */
[----:B------:R0:W-:Y:S04]  /*0690*/  @!P2 STG.E desc[UR6][R2.64], R23 ;  /* 0x000000170200a986 */ /* 0x0001e8000c101906 */
[----:B--2---:R-:W2:Y:S01]  /*06a0*/  LDG.E R25, desc[UR6][R14.64+0x4] ;  /* 0x000004060e197981 */ /* 0x004ea2000c1e1900 */
[----:B------:R-:W-:-:S05]  /*06b0*/  @!P2 IMAD.MOV.U32 R10, RZ, RZ, R23 ;  /* 0x000000ffff0aa224 */ /* 0x000fca00078e0017 */
[----:B--2---:R-:W-:-:S13]  /*06c0*/  FSETP.GEU.AND P2, PT, R25, R10, PT ;  /* 0x0000000a1900720b */ /* 0x004fda0003f4e000 */
[----:B------:R2:W-:Y:S04]  /*06d0*/  @!P2 STG.E desc[UR6][R2.64], R25 ;  /* 0x000000190200a986 */ /* 0x0005e8000c101906 */
[----:B------:R-:W4:Y:S01]  /*06e0*/  LDG.E R29, desc[UR6][R14.64+0x8] ;  /* 0x000008060e1d7981 */ /* 0x000f22000c1e1900 */
[----:B------:R-:W-:-:S05]  /*06f0*/  @!P2 IMAD.MOV.U32 R10, RZ, RZ, R25 ;  /* 0x000000ffff0aa224 */ /* 0x000fca00078e0019 */
[----:B----4-:R-:W-:-:S13]  /*0700*/  FSETP.GEU.AND P2, PT, R29, R10, PT ;  /* 0x0000000a1d00720b */ /* 0x010fda0003f4e000 */
[----:B------:R4:W-:Y:S04]  /*0710*/  @!P2 STG.E desc[UR6][R2.64], R29 ;  /* 0x0000001d0200a986 */ /* 0x0009e8000c101906 */
[----:B-1----:R-:W5:Y:S01]  /*0720*/  LDG.E R27, desc[UR6][R14.64+0xc] ;  /* 0x00000c060e1b7981 */ /* 0x002f62000c1e1900 */
[----:B------:R-:W-:Y:S02]  /*0730*/  @!P2 IMAD.MOV.U32 R10, RZ, RZ, R29 ;  /* 0x000000ffff0aa224 */ /* 0x000fe400078e001d */
[----:B------:R-:W-:-:S04]  /*0740*/  VIADD R13, R19, 0x8 ;  /* 0x00000008130d7836 */ /* 0x000fc80000000000 */
[----:B------:R-:W-:Y:S01]  /*0750*/  IMAD.WIDE R12, R13, 0x4, R6 ;  /* 0x000000040d0c7825 */ /* 0x000fe200078e0206 */
[----:B-----5:R-:W-:-:S13]  /*0760*/  FSETP.GEU.AND P2, PT, R27, R10, PT ;  /* 0x0000000a1b00720b */ /* 0x020fda0003f4e000 */
[----:B------:R1:W-:Y:S04]  /*0770*/  @!P2 STG.E desc[UR6][R2.64], R27 ;  /* 0x0000001b0200a986 */ /* 0x0003e8000c101906 */
[----:B0-----:R-:W5:Y:S01]  /*0780*/  LDG.E R23, desc[UR6][R12.64] ;  /* 0x000000060c177981 */ /* 0x001f62000c1e1900 */
[----:B------:R-:W-:-:S05]  /*0790*/  @!P2 IMAD.MOV.U32 R10, RZ, RZ, R27 ;  /* 0x000000ffff0aa224 */ /* 0x000fca00078e001b */
[----:B-----5:R-:W-:-:S13]  /*07a0*/  FSETP.GEU.AND P2, PT, R23, R10, PT ;  /* 0x0000000a1700720b */ /* 0x020fda0003f4e000 */
[----:B------:R0:W-:Y:S04]  /*07b0*/  @!P2 STG.E desc[UR6][R2.64], R23 ;  /* 0x000000170200a986 */ /* 0x0001e8000c101906 */
[----:B--2---:R-:W2:Y:S01]  /*07c0*/  LDG.E R25, desc[UR6][R12.64+0x4] ;  /* 0x000004060c197981 */ /* 0x004ea2000c1e1900 */
[----:B------:R-:W-:-:S04]  /*07d0*/  @!P2 MOV R10, R23 ;  /* 0x00000017000aa202 */ /* 0x000fc80000000f00 */
[----:B--2---:R-:W-:-:S13]  /*07e0*/  FSETP.GEU.AND P2, PT, R25, R10, PT ;  /* 0x0000000a1900720b */ /* 0x004fda0003f4e000 */
[----:B------:R2:W-:Y:S04]  /*07f0*/  @!P2 STG.E desc[UR6][R2.64], R25 ;  /* 0x000000190200a986 */ /* 0x0005e8000c101906 */
[----:B----4-:R-:W4:Y:S01]  /*0800*/  LDG.E R29, desc[UR6][R12.64+0x8] ;  /* 0x000008060c1d7981 */ /* 0x010f22000c1e1900 */
        /* <DEDUP_REMOVED lines=9> */
[----:B------:R-:W5:Y:S01]  /*08a0*/  LDG.E R15, desc[UR6][R6.64] ;  /* 0x00000006060f7981 */ /* 0x000f62000c1e1900 */
[----:B------:R-:W-:-:S05]  /*08b0*/  @!P2 IMAD.MOV.U32 R10, RZ, RZ, R27 ;  /* 0x000000ffff0aa224 */ /* 0x000fca00078e001b */
[----:B-----5:R-:W-:-:S13]  /*08c0*/  FSETP.GEU.AND P2, PT, R15, R10, PT ;  /* 0x0000000a0f00720b */ /* 0x020fda0003f4e000 */
[----:B------:R4:W-:Y:S04]  /*08d0*/  @!P2 STG.E desc[UR6][R2.64], R15 ;  /* 0x0000000f0200a986 */ /* 0x0009e8000c101906 */
[----:B0-----:R-:W5:Y:S01]  /*08e0*/  LDG.E R23, desc[UR6][R6.64+0x4] ;  /* 0x0000040606177981 */ /* 0x001f62000c1e1900 */
[----:B------:R-:W-:-:S05]  /*08f0*/  @!P2 IMAD.MOV.U32 R10, RZ, RZ, R15 ;  /* 0x000000ffff0aa224 */ /* 0x000fca00078e000f */
[----:B-----5:R-:W-:-:S13]  /*0900*/  FSETP.GEU.AND P2, PT, R23, R10, PT ;  /* 0x0000000a1700720b */ /* 0x020fda0003f4e000 */
[----:B------:R4:W-:Y:S04]  /*0910*/  @!P2 STG.E desc[UR6][R2.64], R23 ;  /* 0x000000170200a986 */ /* 0x0009e8000c101906 */
[----:B------:R-:W5:Y:S01]  /*0920*/  LDG.E R13, desc[UR6][R6.64+0x8] ;  /* 0x00000806060d7981 */ /* 0x000f62000c1e1900 */
[----:B------:R-:W-:-:S05]  /*0930*/  @!P2 IMAD.MOV.U32 R10, RZ, RZ, R23 ;  /* 0x000000ffff0aa224 */ /* 0x000fca00078e0017 */
[----:B-----5:R-:W-:-:S13]  /*0940*/  FSETP.GEU.AND P2, PT, R13, R10, PT ;  /* 0x0000000a0d00720b */ /* 0x020fda0003f4e000 */
[----:B------:R4:W-:Y:S04]  /*0950*/  @!P2 STG.E desc[UR6][R2.64], R13 ;  /* 0x0000000d0200a986 */ /* 0x0009e8000c101906 */
[----:B--2---:R-:W2:Y:S01]  /*0960*/  LDG.E R25, desc[UR6][R6.64+0xc] ;  /* 0x00000c0606197981 */ /* 0x004ea2000c1e1900 */
[----:B------:R-:W-:Y:S01]  /*0970*/  @!P2 IMAD.MOV.U32 R10, RZ, RZ, R13 ;  /* 0x000000ffff0aa224 */ /* 0x000fe200078e000d */
[----:B------:R-:W-:Y:S01]  /*0980*/  IADD3 R19, PT, PT, R19, 0x10, RZ ;  /* 0x0000001013137810 */ /* 0x000fe20007ffe0ff */
[----:B------:R-:W-:-:S05]  /*0990*/  VIADD R17, R17, 0x10 ;  /* 0x0000001011117836 */ /* 0x000fca0000000000 */
[----:B------:R-:W-:Y:S02]  /*09a0*/  ISETP.GE.AND P3, PT, R17, -0xb, PT ;  /* 0xfffffff51100780c */ /* 0x000fe40003f66270 */
[----:B--2---:R-:W-:-:S13]  /*09b0*/  FSETP.GEU.AND P2, PT, R25, R10, PT ;  /* 0x0000000a1900720b */ /* 0x004fda0003f4e000 */
[----:B------:R4:W-:Y:S01]  /*09c0*/  @!P2 STG.E desc[UR6][R2.64], R25 ;  /* 0x000000190200a986 */ /* 0x0009e2000c101906 */
[----:B------:R-:W-:Y:S01]  /*09d0*/  @!P2 IMAD.MOV.U32 R10, RZ, RZ, R25 ;  /* 0x000000ffff0aa224 */ /* 0x000fe200078e0019 */
[----:B------:R-:W-:Y:S06]  /*09e0*/  @!P3 BRA `(.L_x_4) ;  /* 0xfffffff800d0b947 */ /* 0x000fec000383ffff */
.L_x_3:
[----:B------:R-:W-:-:S04]  /*09f0*/  IADD3 R6, PT, PT, -R17, 0x1, RZ ;  /* 0x0000000111067810 */ /* 0x000fc80007ffe1ff */
[----:B------:R-:W-:-:S13]  /*0a00*/  ISETP.GT.AND P2, PT, R6, 0x4, PT ;  /* 0x000000040600780c */ /* 0x000fda0003f44270 */
[----:B------:R-:W-:Y:S05]  /*0a10*/  @!P2 BRA `(.L_x_5) ;  /* 0x0000000000a0a947 */ /* 0x000fea0003800000 */
[----:B-12---:R-:W4:Y:S02]  /*0a20*/  LDC.64 R6, c[0x0][0x380] ;  /* 0x0000e000ff067b82 */ /* 0x006f240000000a00 */
[----:B----4-:R-:W-:-:S05]  /*0a30*/  IMAD.WIDE R12, R19, 0x4, R6 ;  /* 0x00000004130c7825 */ /* 0x010fca00078e0206 */
[----:B------:R-:W2:Y:S02]  /*0a40*/  LDG.E R15, desc[UR6][R12.64] ;  /* 0x000000060c0f7981 */ /* 0x000ea4000c1e1900 */
[----:B--2---:R-:W-:-:S13]  /*0a50*/  FSETP.GEU.AND P0, PT, R15, R10, PT ;  /* 0x0000000a0f00720b */ /* 0x004fda0003f0e000 */
[----:B------:R1:W-:Y:S04]  /*0a60*/  @!P0 STG.E desc[UR6][R2.64], R15 ;  /* 0x0000000f02008986 */ /* 0x0003e8000c101906 */
[----:B------:R-:W2:Y:S01]  /*0a70*/  LDG.E R23, desc[UR6][R12.64+0x4] ;  /* 0x000004060c177981 */ /* 0x000ea2000c1e1900 */
[----:B0-----:R-:W-:-:S05]  /*0a80*/  @!P0 IMAD.MOV.U32 R10, RZ, RZ, R15 ;  /* 0x000000ffff0a8224 */ /* 0x001fca00078e000f */
        /* <DEDUP_REMOVED lines=8> */
[----:B------:R-:W-:-:S04]  /*0b10*/  VIADD R19, R19, 0x4 ;  /* 0x0000000413137836 */ /* 0x000fc80000000000 */
[----:B------:R-:W-:Y:S01]  /*0b20*/  IMAD.WIDE R6, R19, 0x4, R6 ;  /* 0x0000000413067825 */ /* 0x000fe200078e0206 */
[----:B----4-:R-:W-:-:S13]  /*0b30*/  FSETP.GEU.AND P0, PT, R27, R10, PT ;  /* 0x0000000a1b00720b */ /* 0x010fda0003f0e000 */
[----:B------:R4:W-:Y:S04]  /*0b40*/  @!P0 STG.E desc[UR6][R2.64], R27 ;  /* 0x0000001b02008986 */ /* 0x0009e8000c101906 */
[----:B-1----:R-:W5:Y:S01]  /*0b50*/  LDG.E R15, desc[UR6][R6.64] ;  /* 0x00000006060f7981 */ /* 0x002f62000c1e1900 */
        /* <DEDUP_REMOVED lines=13> */
[----:B------:R-:W-:Y:S01]  /*0c30*/  PLOP3.LUT P0, PT, PT, PT, PT, 0x8, 0x80 ;  /* 0x000000000080781c */ /* 0x000fe20003f0e170 */
[----:B------:R-:W-:Y:S02]  /*0c40*/  VIADD R17, R17, 0x4 ;  /* 0x0000000411117836 */ /* 0x000fe40000000000 */
[----:B------:R-:W-:Y:S02]  /*0c50*/  VIADD R19, R19, 0x4 ;  /* 0x0000000413137836 */ /* 0x000fe40000000000 */
[----:B------:R-:W-:Y:S01]  /*0c60*/  VIADD R17, R17, 0x4 ;  /* 0x0000000411117836 */ /* 0x000fe20000000000 */
[----:B--2---:R-:W-:-:S13]  /*0c70*/  FSETP.GEU.AND P2, PT, R25, R10, PT ;  /* 0x0000000a1900720b */ /* 0x004fda0003f4e000 */
[----:B------:R4:W-:Y:S01]  /*0c80*/  @!P2 STG.E desc[UR6][R2.64], R25 ;  /* 0x000000190200a986 */ /* 0x0009e2000c101906 */
[----:B------:R-:W-:-:S07]  /*0c90*/  @!P2 MOV R10, R25 ;  /* 0x00000019000aa202 */ /* 0x000fce0000000f00 */
.L_x_5:
[----:B------:R-:W-:-:S13]  /*0ca0*/  ISETP.NE.OR P0, PT, R17, 0x1, P0 ;  /* 0x000000011100780c */ /* 0x000fda0000705670 */
[----:B------:R-:W-:Y:S05]  /*0cb0*/  @!P0 BRA `(.L_x_1) ;  /* 0x0000000000548947 */ /* 0x000fea0003800000 */
.L_x_2:
[----:B-123--:R-:W-:-:S05]  /*0cc0*/  IMAD.WIDE R6, R19, 0x4, R4 ;  /* 0x0000000413067825 */ /* 0x00efca00078e0204 */
[----:B----4-:R-:W2:Y:S02]  /*0cd0*/  LDG.E R13, desc[UR6][R6.64] ;  /* 0x00000006060d7981 */ /* 0x010ea4000c1e1900 */
        /* <DEDUP_REMOVED lines=10> */
[----:B------:R-:W2:Y:S01]  /*0d80*/  LDG.E R25, desc[UR6][R6.64+0xc] ;  /* 0x00000c0606197981 */ /* 0x000ea2000c1e1900 */
[----:B------:R-:W-:Y:S02]  /*0d90*/  @!P0 IMAD.MOV.U32 R10, RZ, RZ, R23 ;  /* 0x000000ffff0a8224 */ /* 0x000fe400078e0017 */
[----:B------:R-:W-:Y:S02]  /*0da0*/  VIADD R17, R17, 0x4 ;  /* 0x0000000411117836 */ /* 0x000fe40000000000 */
[----:B------:R-:W-:-:S03]  /*0db0*/  VIADD R19, R19, 0x4 ;  /* 0x0000000413137836 */ /* 0x000fc60000000000 */
[----:B------:R-:W-:Y:S02]  /*0dc0*/  ISETP.NE.AND P2, PT, R17, 0x1, PT ;  /* 0x000000011100780c */ /* 0x000fe40003f45270 */
[----:B--2---:R-:W-:-:S13]  /*0dd0*/  FSETP.GEU.AND P0, PT, R25, R10, PT ;  /* 0x0000000a1900720b */ /* 0x004fda0003f0e000 */
[----:B------:R1:W-:Y:S01]  /*0de0*/  @!P0 STG.E desc[UR6][R2.64], R25 ;  /* 0x0000001902008986 */ /* 0x0003e2000c101906 */
[----:B------:R-:W-:Y:S01]  /*0df0*/  @!P0 IMAD.MOV.U32 R10, RZ, RZ, R25 ;  /* 0x000000ffff0a8224 */ /* 0x000fe200078e0019 */
[----:B------:R-:W-:Y:S06]  /*0e00*/  @P2 BRA `(.L_x_2) ;  /* 0xfffffffc00ac2947 */ /* 0x000fec000383ffff */
.L_x_1:
[----:B------:R-:W-:Y:S05]  /*0e10*/  @P1 BRA `(.L_x_6) ;  /* 0xfffffff400101947 */ /* 0x000fea000383ffff */
[----:B------:R-:W-:Y:S05]  /*0e20*/  EXIT ;  /* 0x000000000000794d */ /* 0x000fea0003800000 */
.L_x_7:
[----:B------:R-:W-:-:S00]  /*0e30*/  BRA `(.L_x_7) ;  /* 0xfffffffc00fc7947 */ /* 0x000fc0000383ffff */
[----:B------:R-:W-:-:S00]  /*0e40*/  NOP ;  /* 0x0000000000007918 */ /* 0x000fc00000000000 */
        /* <DEDUP_REMOVED lines=11> */
.L_x_16:


//--------------------- .text.erode               --------------------------
	.section	.text.erode,"ax",@progbits
	.align	128
        .global         erode
        .type           erode,@function
        .size           erode,(.L_x_17 - erode)
        .other          erode,@"STO_CUDA_ENTRY STV_DEFAULT"
erode:
.text.erode:
        /* <DEDUP_REMOVED lines=38> */
.L_x_14:
        /* <DEDUP_REMOVED lines=15> */
[----:B--2---:R-:W-:-:S13]  /*0350*/  FSETP.GE.AND P0, PT, R7, R10, PT ;  /* 0x0000000a0700720b */ /* 0x004fda0003f06000 */
[----:B------:R1:W-:Y:S01]  /*0360*/  @P0 STG.E desc[UR6][R2.64], R7 ;  /* 0x0000000702000986 */ /* 0x0003e2000c101906 */
[----:B0-----:R-:W-:Y:S01]  /*0370*/  @P0 IMAD.MOV.U32 R10, RZ, RZ, R7 ;  /* 0x000000ffff0a0224 */ /* 0x001fe200078e0007 */
[----:B------:R-:W-:Y:S06]  /*0380*/  @!P2 BRA `(.L_x_8) ;  /* 0x000000000030a947 */ /* 0x000fec0003800000 */
[----:B-1----:R-:W2:Y:S01]  /*0390*/  LDG.E R7, desc[UR6][R4.64+0x4] ;  /* 0x0000040604077981 */ /* 0x002ea2000c1e1900 */
[----:B------:R-:W-:Y:S01]  /*03a0*/  ISETP.NE.AND P2, PT, R21, 0x1, PT ;  /* 0x000000011500780c */ /* 0x000fe20003f45270 */
[----:B------:R-:W-:Y:S01]  /*03b0*/  UMOV UR4, 0x2 ;  /* 0x0000000200047882 */ /* 0x000fe20000000000 */
[----:B--2---:R-:W-:-:S13]  /*03c0*/  FSETP.GE.AND P0, PT, R7, R10, PT ;  /* 0x0000000a0700720b */ /* 0x004fda0003f06000 */
[----:B------:R2:W-:Y:S01]  /*03d0*/  @P0 STG.E desc[UR6][R2.64], R7 ;  /* 0x0000000702000986 */ /* 0x0005e2000c101906 */
[----:B------:R-:W-:Y:S01]  /*03e0*/  @P0 IMAD.MOV.U32 R10, RZ, RZ, R7 ;  /* 0x000000ffff0a0224 */ /* 0x000fe200078e0007 */
[----:B------:R-:W-:Y:S06]  /*03f0*/  @!P2 BRA `(.L_x_8) ;  /* 0x000000000014a947 */ /* 0x000fec0003800000 */
[----:B------:R-:W3:Y:S01]  /*0400*/  LDG.E R5, desc[UR6][R4.64+0x8] ;  /* 0x0000080604057981 */ /* 0x000ee2000c1e1900 */
[----:B------:R-:W-:Y:S01]  /*0410*/  UMOV UR4, 0x3 ;  /* 0x0000000300047882 */ /* 0x000fe20000000000 */
[----:B---3--:R-:W-:-:S13]  /*0420*/  FSETP.GE.AND P0, PT, R5, R10, PT ;  /* 0x0000000a0500720b */ /* 0x008fda0003f06000 */
[----:B------:R3:W-:Y:S01]  /*0430*/  @P0 STG.E desc[UR6][R2.64], R5 ;  /* 0x0000000502000986 */ /* 0x0007e2000c101906 */
[----:B------:R-:W-:-:S07]  /*0440*/  @P0 IMAD.MOV.U32 R10, RZ, RZ, R5 ;  /* 0x000000ffff0a0224 */ /* 0x000fce00078e0005 */
.L_x_8:
        /* <DEDUP_REMOVED lines=14> */
.L_x_12:
[----:B-12---:R-:W1:Y:S02]  /*0530*/  LDC.64 R6, c[0x0][0x380] ;  /* 0x0000e000ff067b82 */ /* 0x006e640000000a00 */
[----:B-1--4-:R-:W-:-:S05]  /*0540*/  IMAD.WIDE R12, R19, 0x4, R6 ;  /* 0x00000004130c7825 */ /* 0x012fca00078e0206 */
[----:B------:R-:W2:Y:S02]  /*0550*/  LDG.E R15, desc[UR6][R12.64] ;  /* 0x000000060c0f7981 */ /* 0x000ea4000c1e1900 */
[----:B--2---:R-:W-:-:S13]  /*0560*/  FSETP.GE.AND P2, PT, R15, R10, PT ;  /* 0x0000000a0f00720b */ /* 0x004fda0003f46000 */
[----:B------:R1:W-:Y:S04]  /*0570*/  @P2 STG.E desc[UR6][R2.64], R15 ;  /* 0x0000000f02002986 */ /* 0x0003e8000c101906 */
[----:B------:R-:W2:Y:S01]  /*0580*/  LDG.E R23, desc[UR6][R12.64+0x4] ;  /* 0x000004060c177981 */ /* 0x000ea2000c1e1900 */
[----:B0-----:R-:W-:-:S04]  /*0590*/  @P2 MOV R10, R15 ;  /* 0x0000000f000a2202 */ /* 0x001fc80000000f00 */
[----:B--2---:R-:W-:-:S13]  /*05a0*/  FSETP.GE.AND P2, PT, R23, R10, PT ;  /* 0x0000000a1700720b */ /* 0x004fda0003f46000 */
[----:B------:R0:W-:Y:S04]  /*05b0*/  @P2 STG.E desc[UR6][R2.64], R23 ;  /* 0x0000001702002986 */ /* 0x0001e8000c101906 */
[----:B------:R-:W2:Y:S01]  /*05c0*/  LDG.E R25, desc[UR6][R12.64+0x8] ;  /* 0x000008060c197981 */ /* 0x000ea2000c1e1900 */
[----:B------:R-:W-:-:S05]  /*05d0*/  @P2 IMAD.MOV.U32 R10, RZ, RZ, R23 ;  /* 0x000000ffff0a2224 */ /* 0x000fca00078e0017 */
[----:B--2---:R-:W-:-:S13]  /*05e0*/  FSETP.GE.AND P2, PT, R25, R10, PT ;  /* 0x0000000a1900720b */ /* 0x004fda0003f46000 */
[----:B------:R2:W-:Y:S04]  /*05f0*/  @P2 STG.E desc[UR6][R2.64], R25 ;  /* 0x0000001902002986 */ /* 0x0005e8000c101906 */
[----:B------:R-:W4:Y:S01]  /*0600*/  LDG.E R27, desc[UR6][R12.64+0xc] ;  /* 0x00000c060c1b7981 */ /* 0x000f22000c1e1900 */
[----:B------:R-:W-:Y:S02]  /*0610*/  @P2 IMAD.MOV.U32 R10, RZ, RZ, R25 ;  /* 0x000000ffff0a2224 */ /* 0x000fe400078e0019 */
[----:B-1----:R-:W-:-:S04]  /*0620*/  VIADD R15, R19, 0x4 ;  /* 0x00000004130f7836 */ /* 0x002fc80000000000 */
[----:B------:R-:W-:Y:S01]  /*0630*/  IMAD.WIDE R14, R15, 0x4, R6 ;  /* 0x000000040f0e7825 */ /* 0x000fe200078e0206 */
[----:B----4-:R-:W-:-:S13]  /*0640*/  FSETP.GE.AND P2, PT, R27, R10, PT ;  /* 0x0000000a1b00720b */ /* 0x010fda0003f46000 */
[----:B------:R1:W-:Y:S04]  /*0650*/  @P2 STG.E desc[UR6][R2.64], R27 ;  /* 0x0000001b02002986 */ /* 0x0003e8000c101906 */
[----:B0-----:R-:W4:Y:S01]  /*0660*/  LDG.E R23, desc[UR6][R14.64] ;  /* 0x000000060e177981 */ /* 0x001f22000c1e1900 */
[----:B------:R-:W-:-:S05]  /*0670*/  @P2 IMAD.MOV.U32 R10, RZ, RZ, R27 ;  /* 0x000000ffff0a2224 */ /* 0x000fca00078e001b */
[----:B----4-:R-:W-:-:S13]  /*0680*/  FSETP.GE.AND P2, PT, R23, R10, PT ;  /* 0x0000000a1700720b */ /* 0x010fda0003f46000 */
[----:B------:R0:W-:Y:S04]  /*0690*/  @P2 STG.E desc[UR6][R2.64], R23 ;  /* 0x0000001702002986 */ /* 0x0001e8000c101906 */
[----:B--2---:R-:W2:Y:S01]  /*06a0*/  LDG.E R25, desc[UR6][R14.64+0x4] ;  /* 0x000004060e197981 */ /* 0x004ea2000c1e1900 */
[----:B------:R-:W-:-:S05]  /*06b0*/  @P2 IMAD.MOV.U32 R10, RZ, RZ, R23 ;  /* 0x000000ffff0a2224 */ /* 0x000fca00078e0017 */
[----:B--2---:R-:W-:-:S13]  /*06c0*/  FSETP.GE.AND P2, PT, R25, R10, PT ;  /* 0x0000000a1900720b */ /* 0x004fda0003f46000 */
[----:B------:R2:W-:Y:S04]  /*06d0*/  @P2 STG.E desc[UR6][R2.64], R25 ;  /* 0x0000001902002986 */ /* 0x0005e8000c101906 */
[----:B------:R-:W4:Y:S01]  /*06e0*/  LDG.E R29, desc[UR6][R14.64+0x8] ;  /* 0x000008060e1d7981 */ /* 0x000f22000c1e1900 */
[----:B------:R-:W-:-:S05]  /*06f0*/  @P2 IMAD.MOV.U32 R10, RZ, RZ, R25 ;  /* 0x000000ffff0a2224 */ /* 0x000fca00078e0019 */
[----:B----4-:R-:W-:-:S13]  /*0700*/  FSETP.GE.AND P2, PT, R29, R10, PT ;  /* 0x0000000a1d00720b */ /* 0x010fda0003f46000 */
[----:B------:R4:W-:Y:S04]  /*0710*/  @P2 STG.E desc[UR6][R2.64], R29 ;  /* 0x0000001d02002986 */ /* 0x0009e8000c101906 */
[----:B-1----:R-:W5:Y:S01]  /*0720*/  LDG.E R27, desc[UR6][R14.64+0xc] ;  /* 0x00000c060e1b7981 */ /* 0x002f62000c1e1900 */
[----:B------:R-:W-:Y:S02]  /*0730*/  @P2 IMAD.MOV.U32 R10, RZ, RZ, R29 ;  /* 0x000000ffff0a2224 */ /* 0x000fe400078e001d */
[----:B------:R-:W-:-:S04]  /*0740*/  VIADD R13, R19, 0x8 ;  /* 0x00000008130d7836 */ /* 0x000fc80000000000 */
[----:B------:R-:W-:Y:S01]  /*0750*/  IMAD.WIDE R12, R13, 0x4, R6 ;  /* 0x000000040d0c7825 */ /* 0x000fe200078e0206 */
[----:B-----5:R-:W-:-:S13]  /*0760*/  FSETP.GE.AND P2, PT, R27, R10, PT ;  /* 0x0000000a1b00720b */ /* 0x020fda0003f46000 */
[----:B------:R1:W-:Y:S04]  /*0770*/  @P2 STG.E desc[UR6][R2.64], R27 ;  /* 0x0000001b02002986 */ /* 0x0003e8000c101906 */
[----:B0-----:R-:W5:Y:S01]  /*0780*/  LDG.E R23, desc[UR6][R12.64] ;  /* 0x000000060c177981 */ /* 0x001f62000c1e1900 */
[----:B------:R-:W-:-:S05]  /*0790*/  @P2 IMAD.MOV.U32 R10, RZ, RZ, R27 ;  /* 0x000000ffff0a2224 */ /* 0x000fca00078e001b */
[----:B-----5:R-:W-:-:S13]  /*07a0*/  FSETP.GE.AND P2, PT, R23, R10, PT ;  /* 0x0000000a1700720b */ /* 0x020fda0003f46000 */
[----:B------:R0:W-:Y:S04]  /*07b0*/  @P2 STG.E desc[UR6][R2.64], R23 ;  /* 0x0000001702002986 */ /* 0x0001e8000c101906 */
[----:B--2---:R-:W2:Y:S01]  /*07c0*/  LDG.E R25, desc[UR6][R12.64+0x4] ;  /* 0x000004060c197981 */ /* 0x004ea2000c1e1900 */
[----:B------:R-:W-:-:S04]  /*07d0*/  @P2 MOV R10, R23 ;  /* 0x00000017000a2202 */ /* 0x000fc80000000f00 */
[----:B--2---:R-:W-:-:S13]  /*07e0*/  FSETP.GE.AND P2, PT, R25, R10, PT ;  /* 0x0000000a1900720b */ /* 0x004fda0003f46000 */
[----:B------:R2:W-:Y:S04]  /*07f0*/  @P2 STG.E desc[UR6][R2.64], R25 ;  /* 0x0000001902002986 */ /* 0x0005e8000c101906 */
[----:B----4-:R-:W4:Y:S01]  /*0800*/  LDG.E R29, desc[UR6][R12.64+0x8] ;  /* 0x000008060c1d7981 */ /* 0x010f22000c1e1900 */
        /* <DEDUP_REMOVED lines=9> */
[----:B------:R-:W5:Y:S01]  /*08a0*/  LDG.E R15, desc[UR6][R6.64] ;  /* 0x00000006060f7981 */ /* 0x000f62000c1e1900 */
[----:B------:R-:W-:-:S05]  /*08b0*/  @P2 IMAD.MOV.U32 R10, RZ, RZ, R27 ;  /* 0x000000ffff0a2224 */ /* 0x000fca00078e001b */
[----:B-----5:R-:W-:-:S13]  /*08c0*/  FSETP.GE.AND P2, PT, R15, R10, PT ;  /* 0x0000000a0f00720b */ /* 0x020fda0003f46000 */
[----:B------:R4:W-:Y:S04]  /*08d0*/  @P2 STG.E desc[UR6][R2.64], R15 ;  /* 0x0000000f02002986 */ /* 0x0009e8000c101906 */
[----:B0-----:R-:W5:Y:S01]  /*08e0*/  LDG.E R23, desc[UR6][R6.64+0x4] ;  /* 0x0000040606177981 */ /* 0x001f62000c1e1900 */
[----:B------:R-:W-:-:S05]  /*08f0*/  @P2 IMAD.MOV.U32 R10, RZ, RZ, R15 ;  /* 0x000000ffff0a2224 */ /* 0x000fca00078e000f */
[----:B-----5:R-:W-:-:S13]  /*0900*/  FSETP.GE.AND P2, PT, R23, R10, PT ;  /* 0x0000000a1700720b */ /* 0x020fda0003f46000 */
[----:B------:R4:W-:Y:S04]  /*0910*/  @P2 STG.E desc[UR6][R2.64], R23 ;  /* 0x0000001702002986 */ /* 0x0009e8000c101906 */
[----:B------:R-:W5:Y:S01]  /*0920*/  LDG.E R13, desc[UR6][R6.64+0x8] ;  /* 0x00000806060d7981 */ /* 0x000f62000c1e1900 */
[----:B------:R-:W-:-:S05]  /*0930*/  @P2 IMAD.MOV.U32 R10, RZ, RZ, R23 ;  /* 0x000000ffff0a2224 */ /* 0x000fca00078e0017 */
[----:B-----5:R-:W-:-:S13]  /*0940*/  FSETP.GE.AND P2, PT, R13, R10, PT ;  /* 0x0000000a0d00720b */ /* 0x020fda0003f46000 */
[----:B------:R4:W-:Y:S04]  /*0950*/  @P2 STG.E desc[UR6][R2.64], R13 ;  /* 0x0000000d02002986 */ /* 0x0009e8000c101906 */
[----:B--2---:R-:W2:Y:S01]  /*0960*/  LDG.E R25, desc[UR6][R6.64+0xc] ;  /* 0x00000c0606197981 */ /* 0x004ea2000c1e1900 */
[----:B------:R-:W-:Y:S01]  /*0970*/  @P2 IMAD.MOV.U32 R10, RZ, RZ, R13 ;  /* 0x000000ffff0a2224 */ /* 0x000fe200078e000d */
[----:B------:R-:W-:Y:S01]  /*0980*/  IADD3 R19, PT, PT, R19, 0x10, RZ ;  /* 0x0000001013137810 */ /* 0x000fe20007ffe0ff */
[----:B------:R-:W-:-:S05]  /*0990*/  VIADD R17, R17, 0x10 ;  /* 0x0000001011117836 */ /* 0x000fca0000000000 */
[----:B------:R-:W-:Y:S02]  /*09a0*/  ISETP.GE.AND P3, PT, R17, -0xb, PT ;  /* 0xfffffff51100780c */ /* 0x000fe40003f66270 */
[----:B--2---:R-:W-:-:S13]  /*09b0*/  FSETP.GE.AND P2, PT, R25, R10, PT ;  /* 0x0000000a1900720b */ /* 0x004fda0003f46000 */
[----:B------:R4:W-:Y:S01]  /*09c0*/  @P2 STG.E desc[UR6][R2.64], R25 ;  /* 0x0000001902002986 */ /* 0x0009e2000c101906 */
[----:B------:R-:W-:Y:S01]  /*09d0*/  @P2 IMAD.MOV.U32 R10, RZ, RZ, R25 ;  /* 0x000000ffff0a2224 */ /* 0x000fe200078e0019 */
[----:B------:R-:W-:Y:S06]  /*09e0*/  @!P3 BRA `(.L_x_12) ;  /* 0xfffffff800d0b947 */ /* 0x000fec000383ffff */
.L_x_11:
[----:B------:R-:W-:-:S04]  /*09f0*/  IADD3 R6, PT, PT, -R17, 0x1, RZ ;  /* 0x0000000111067810 */ /* 0x000fc80007ffe1ff */
[----:B------:R-:W-:-:S13]  /*0a00*/  ISETP.GT.AND P2, PT, R6, 0x4, PT ;  /* 0x000000040600780c */ /* 0x000fda0003f44270 */
[----:B------:R-:W-:Y:S05]  /*0a10*/  @!P2 BRA `(.L_x_13) ;  /* 0x0000000000a0a947 */ /* 0x000fea0003800000 */
[----:B-12---:R-:W4:Y:S02]  /*0a20*/  LDC.64 R6, c[0x0][0x380] ;  /* 0x0000e000ff067b82 */ /* 0x006f240000000a00 */
[----:B----4-:R-:W-:-:S05]  /*0a30*/  IMAD.WIDE R12, R19, 0x4, R6 ;  /* 0x00000004130c7825 */ /* 0x010fca00078e0206 */
[----:B------:R-:W2:Y:S02]  /*0a40*/  LDG.E R15, desc[UR6][R12.64] ;  /* 0x000000060c0f7981 */ /* 0x000ea4000c1e1900 */
[----:B--2---:R-:W-:-:S13]  /*0a50*/  FSETP.GE.AND P0, PT, R15, R10, PT ;  /* 0x0000000a0f00720b */ /* 0x004fda0003f06000 */
[----:B------:R1:W-:Y:S04]  /*0a60*/  @P0 STG.E desc[UR6][R2.64], R15 ;  /* 0x0000000f02000986 */ /* 0x0003e8000c101906 */
[----:B------:R-:W2:Y:S01]  /*0a70*/  LDG.E R23, desc[UR6][R12.64+0x4] ;  /* 0x000004060c177981 */ /* 0x000ea2000c1e1900 */
[----:B0-----:R-:W-:-:S05]  /*0a80*/  @P0 IMAD.MOV.U32 R10, RZ, RZ, R15 ;  /* 0x000000ffff0a0224 */ /* 0x001fca00078e000f */
        /* <DEDUP_REMOVED lines=8> */
[----:B------:R-:W-:-:S04]  /*0b10*/  VIADD R19, R19, 0x4 ;  /* 0x0000000413137836 */ /* 0x000fc80000000000 */
[----:B------:R-:W-:Y:S01]  /*0b20*/  IMAD.WIDE R6, R19, 0x4, R6 ;  /* 0x0000000413067825 */ /* 0x000fe200078e0206 */
[----:B----4-:R-:W-:-:S13]  /*0b30*/  FSETP.GE.AND P0, PT, R27, R10, PT ;  /* 0x0000000a1b00720b */ /* 0x010fda0003f06000 */
[----:B------:R4:W-:Y:S04]  /*0b40*/  @P0 STG.E desc[UR6][R2.64], R27 ;  /* 0x0000001b02000986 */ /* 0x0009e8000c101906 */
[----:B-1----:R-:W5:Y:S01]  /*0b50*/  LDG.E R15, desc[UR6][R6.64] ;  /* 0x00000006060f7981 */ /* 0x002f62000c1e1900 */
        /* <DEDUP_REMOVED lines=13> */
[----:B------:R-:W-:Y:S01]  /*0c30*/  PLOP3.LUT P0, PT, PT, PT, PT, 0x8, 0x80 ;  /* 0x000000000080781c */ /* 0x000fe20003f0e170 */
[----:B------:R-:W-:Y:S02]  /*0c40*/  VIADD R17, R17, 0x4 ;  /* 0x0000000411117836 */ /* 0x000fe40000000000 */
[----:B------:R-:W-:Y:S02]  /*0c50*/  VIADD R19, R19, 0x4 ;  /* 0x0000000413137836 */ /* 0x000fe40000000000 */
[----:B------:R-:W-:Y:S01]  /*0c60*/  VIADD R17, R17, 0x4 ;  /* 0x0000000411117836 */ /* 0x000fe20000000000 */
[----:B--2---:R-:W-:-:S13]  /*0c70*/  FSETP.GE.AND P2, PT, R25, R10, PT ;  /* 0x0000000a1900720b */ /* 0x004fda0003f46000 */
[----:B------:R4:W-:Y:S01]  /*0c80*/  @P2 STG.E desc[UR6][R2.64], R25 ;  /* 0x0000001902002986 */ /* 0x0009e2000c101906 */
[----:B------:R-:W-:-:S07]  /*0c90*/  @P2 MOV R10, R25 ;  /* 0x00000019000a2202 */ /* 0x000fce0000000f00 */
.L_x_13:
[----:B------:R-:W-:-:S13]  /*0ca0*/  ISETP.NE.OR P0, PT, R17, 0x1, P0 ;  /* 0x000000011100780c */ /* 0x000fda0000705670 */
[----:B------:R-:W-:Y:S05]  /*0cb0*/  @!P0 BRA `(.L_x_9) ;  /* 0x0000000000548947 */ /* 0x000fea0003800000 */
.L_x_10:
[----:B-123--:R-:W-:-:S05]  /*0cc0*/  IMAD.WIDE R6, R19, 0x4, R4 ;  /* 0x0000000413067825 */ /* 0x00efca00078e0204 */
[----:B----4-:R-:W2:Y:S02]  /*0cd0*/  LDG.E R13, desc[UR6][R6.64] ;  /* 0x00000006060d7981 */ /* 0x010ea4000c1e1900 */
        /* <DEDUP_REMOVED lines=10> */
[----:B------:R-:W2:Y:S01]  /*0d80*/  LDG.E R25, desc[UR6][R6.64+0xc] ;  /* 0x00000c0606197981 */ /* 0x000ea2000c1e1900 */
[----:B------:R-:W-:Y:S02]  /*0d90*/  @P0 IMAD.MOV.U32 R10, RZ, RZ, R23 ;  /* 0x000000ffff0a0224 */ /* 0x000fe400078e0017 */
[----:B------:R-:W-:Y:S02]  /*0da0*/  VIADD R17, R17, 0x4 ;  /* 0x0000000411117836 */ /* 0x000fe40000000000 */
[----:B------:R-:W-:-:S03]  /*0db0*/  VIADD R19, R19, 0x4 ;  /* 0x0000000413137836 */ /* 0x000fc60000000000 */
[----:B------:R-:W-:Y:S02]  /*0dc0*/  ISETP.NE.AND P2, PT, R17, 0x1, PT ;  /* 0x000000011100780c */ /* 0x000fe40003f45270 */
[----:B--2---:R-:W-:-:S13]  /*0dd0*/  FSETP.GE.AND P0, PT, R25, R10, PT ;  /* 0x0000000a1900720b */ /* 0x004fda0003f06000 */
[----:B------:R1:W-:Y:S01]  /*0de0*/  @P0 STG.E desc[UR6][R2.64], R25 ;  /* 0x0000001902000986 */ /* 0x0003e2000c101906 */
[----:B------:R-:W-:Y:S01]  /*0df0*/  @P0 IMAD.MOV.U32 R10, RZ, RZ, R25 ;  /* 0x000000ffff0a0224 */ /* 0x000fe200078e0019 */
[----:B------:R-:W-:Y:S06]  /*0e00*/  @P2 BRA `(.L_x_10) ;  /* 0xfffffffc00ac2947 */ /* 0x000fec000383ffff */
.L_x_9:
[----:B------:R-:W-:Y:S05]  /*0e10*/  @P1 BRA `(.L_x_14) ;  /* 0xfffffff400101947 */ /* 0x000fea000383ffff */
[----:B------:R-:W-:Y:S05]  /*0e20*/  EXIT ;  /* 0x000000000000794d */ /* 0x000fea0003800000 */
.L_x_15:
        /* <DEDUP_REMOVED lines=13> */
.L_x_17:


//--------------------- .nv.shared.reserved.0     --------------------------
	.section	.nv.shared.reserved.0,"aw",@nobits
	.weak		__nv_reservedSMEM_offset_0_alias
	.size		__nv_reservedSMEM_offset_0_alias, 0, 64
	.other		__nv_reservedSMEM_offset_0_alias,@"STO_CUDA_RESERVED_SHARED STV_DEFAULT"
__nv_reservedSMEM_offset_0_alias:
	.zero		0
	.zero		64


//--------------------- .nv.constant0.dilate      --------------------------
	.section	.nv.constant0.dilate,"a",@progbits
	.sectionflags	@""
	.align	4
.nv.constant0.dilate:
	.zero		928


//--------------------- .nv.constant0.erode       --------------------------
	.section	.nv.constant0.erode,"a",@progbits
	.sectionflags	@""
	.align	4
.nv.constant0.erode:
	.zero		928


//--------------------- SYMBOLS --------------------------

	.type		.nv.reservedSmem.offset0,@object
	.size		.nv.reservedSmem.offset0,0x4
